//
// Generated by NVIDIA NVVM Compiler
//
// Compiler Build ID: CL-36424714
// Cuda compilation tools, release 13.0, V13.0.88
// Based on NVVM 20.0.0
//

.version 9.0
.target sm_100
.address_size 64

	// .globl	hyperQ

.visible .entry hyperQ(
	.param .u64 hyperQ_param_0
)
{
	.reg .pred 	%p<2>;
	.reg .b64 	%rd<5>;

	ld.param.u64 	%rd3, [hyperQ_param_0];
	// begin inline asm
	mov.u64 	%rd2, %clock64;
	// end inline asm
	add.s64 	%rd1, %rd2, %rd3;
$L__BB0_1:
	// begin inline asm
	mov.u64 	%rd4, %clock64;
	// end inline asm
	setp.lt.s64 	%p1, %rd4, %rd1;
	@%p1 bra 	$L__BB0_1;
	ret;

}


// ===== COMPILED SASS (sm_100) =====

	.target	sm_100

	.elftype	@"ET_EXEC"


//--------------------- .note.nv.tkinfo           --------------------------
	.section	.note.nv.tkinfo,"",@"SHT_NOTE"
	.sectionflags	@"SHF_NOTE_NV_TKINFO"
	.tkinfo
        /*0018*/ 	.word	0x00000002
        /*0030*/ 	.string	""
        /*0030*/ 	.string	"ptxas"
        /*0030*/ 	.string	"Cuda compilation tools, release 13.0, V13.0.88"
        /*0030*/ 	.string	"Build cuda_13.0.r13.0/compiler.36424714_0"
        /*0030*/ 	.string	"-arch sm_100 -m 64 "



//--------------------- .note.nv.cuinfo           --------------------------
	.section	.note.nv.cuinfo,"",@"SHT_NOTE"
	.sectionflags	@"SHF_NOTE_NV_CUINFO"
        /*0018*/ 	.short	0x0002
        /*001a*/ 	.short	0x0064
        /*001c*/ 	.short	0x0082
	.zero		2


//--------------------- .nv.info                  --------------------------
	.section	.nv.info,"",@"SHT_CUDA_INFO"
	.align	4


	//----- nvinfo : EIATTR_REGCOUNT
	.align		4
        /*0000*/ 	.byte	0x04, 0x2f
        /*0002*/ 	.short	(.L_1 - .L_0)
	.align		4
.L_0:
        /*0004*/ 	.word	index@(hyperQ)
        /*0008*/ 	.word	0x0000000a


	//----- nvinfo : EIATTR_FRAME_SIZE
	.align		4
.L_1:
        /*000c*/ 	.byte	0x04, 0x11
        /*000e*/ 	.short	(.L_3 - .L_2)
	.align		4
.L_2:
        /*0010*/ 	.word	index@(hyperQ)
        /*0014*/ 	.word	0x00000000


	//----- nvinfo : EIATTR_MIN_STACK_SIZE
	.align		4
.L_3:
        /*0018*/ 	.byte	0x04, 0x12
        /*001a*/ 	.short	(.L_5 - .L_4)
	.align		4
.L_4:
        /*001c*/ 	.word	index@(hyperQ)
        /*0020*/ 	.word	0x00000000
.L_5:


//--------------------- .nv.compat                --------------------------
	.section	.nv.compat,"",@"SHT_CUDA_COMPAT_INFO"
	.align	4
        /*0000*/ 	.byte	0x02, 0x09, 0x00, 0x00, 0x02, 0x02, 0x01, 0x00, 0x02, 0x05, 0x05, 0x00, 0x03, 0x07, 0x01, 0x01
        /*0010*/ 	.byte	0x02, 0x03, 0x00, 0x00, 0x02, 0x06, 0x01, 0x00, 0x04, 0x0b, 0x08, 0x00, 0x09, 0x00, 0x00, 0x00
        /*0020*/ 	.byte	0x00, 0x00, 0x00, 0x00


//--------------------- .nv.info.hyperQ           --------------------------
	.section	.nv.info.hyperQ,"",@"SHT_CUDA_INFO"
	.sectionflags	@""
	.align	4


	//----- nvinfo : EIATTR_CUDA_API_VERSION
	.align		4
        /*0000*/ 	.byte	0x04, 0x37
        /*0002*/ 	.short	(.L_7 - .L_6)
.L_6:
        /*0004*/ 	.word	0x00000082


	//----- nvinfo : EIATTR_KPARAM_INFO
	.align		4
.L_7:
        /*0008*/ 	.byte	0x04, 0x17
        /*000a*/ 	.short	(.L_9 - .L_8)
.L_8:
        /*000c*/ 	.word	0x00000000
        /*0010*/ 	.short	0x0000
        /*0012*/ 	.short	0x0000
        /*0014*/ 	.byte	0x00, 0xf0, 0x21, 0x00


	//----- nvinfo : EIATTR_SPARSE_MMA_MASK
	.align		4
.L_9:
        /*0018*/ 	.byte	0x03, 0x50
        /*001a*/ 	.short	0x0000


	//----- nvinfo : EIATTR_MAXREG_COUNT
	.align		4
        /*001c*/ 	.byte	0x03, 0x1b
        /*001e*/ 	.short	0x00ff


	//----- nvinfo : EIATTR_MERCURY_ISA_VERSION
	.align		4
        /*0020*/ 	.byte	0x03, 0x5f
        /*0022*/ 	.short	0x0101


	//----- nvinfo : EIATTR_VRC_CTA_INIT_COUNT
	.align		4
        /*0024*/ 	.byte	0x02, 0x4a
	.zero		1
	.zero		1


	//----- nvinfo : EIATTR_EXIT_INSTR_OFFSETS
	.align		4
        /*0028*/ 	.byte	0x04, 0x1c
        /*002a*/ 	.short	(.L_11 - .L_10)


	//   ....[0]....
.L_10:
        /*002c*/ 	.word	0x00000090


	//----- nvinfo : EIATTR_CBANK_PARAM_SIZE
	.align		4
.L_11:
        /*0030*/ 	.byte	0x03, 0x19
        /*0032*/ 	.short	0x0008


	//----- nvinfo : EIATTR_PARAM_CBANK
	.align		4
        /*0034*/ 	.byte	0x04, 0x0a
        /*0036*/ 	.short	(.L_13 - .L_12)
	.align		4
.L_12:
        /*0038*/ 	.word	index@(.nv.constant0.hyperQ)
        /*003c*/ 	.short	0x0380
        /*003e*/ 	.short	0x0008


	//----- nvinfo : EIATTR_SW_WAR
	.align		4
.L_13:
        /*0040*/ 	.byte	0x04, 0x36
        /*0042*/ 	.short	(.L_15 - .L_14)
.L_14:
        /*0044*/ 	.word	0x00000008
.L_15:


//--------------------- .nv.callgraph             --------------------------
	.section	.nv.callgraph,"",@"SHT_CUDA_CALLGRAPH"
	.align	4
	.sectionentsize	8
	.align		4
        /*0000*/ 	.word	0x00000000
	.align		4
        /*0004*/ 	.word	0xffffffff
	.align		4
        /*0008*/ 	.word	0x00000000
	.align		4
        /*000c*/ 	.word	0xfffffffe
	.align		4
        /*0010*/ 	.word	0x00000000
	.align		4
        /*0014*/ 	.word	0xfffffffd
	.align		4
        /*0018*/ 	.word	0x00000000
	.align		4
        /*001c*/ 	.word	0xfffffffc


//--------------------- .text.hyperQ              --------------------------
	.section	.text.hyperQ,"ax",@progbits
	.align	128
        .global         hyperQ
        .type           hyperQ,@function
        .size           hyperQ,(.L_x_2 - hyperQ)
        .other          hyperQ,@"STO_CUDA_ENTRY STV_DEFAULT"
hyperQ:
.text.hyperQ:
[----:B------:R-:W-:Y:S01]  /*0000*/  LDC R1, c[0x0][0x37c] ;  /* 0x0000df00ff017b82 */ /* 0x000fe20000000800 */
[----:B------:R-:W-:Y:S01]  /*0010*/  CS2R R2, SR_CLOCKLO ;  /* 0x0000000000027805 */ /* 0x000fe20000015000 */
[----:B------:R-:W0:Y:S05]  /*0020*/  LDCU.64 UR4, c[0x0][0x380] ;  /* 0x00007000ff0477ac */ /* 0x000e2a0008000a00 */
[----:B0-----:R-:W-:-:S04]  /*0030*/  IADD3 R5, P0, PT, R2, UR4, RZ ;  /* 0x0000000402057c10 */ /* 0x001fc8000ff1e0ff */
[----:B------:R-:W-:-:S09]  /*0040*/  IADD3.X R7, PT, PT, R3, UR5, RZ, P0, !PT ;  /* 0x0000000503077c10 */ /* 0x000fd200087fe4ff */
.L_x_0:
[----:B------:R-:W-:-:S06]  /*0050*/  CS2R R2, SR_CLOCKLO ;  /* 0x0000000000027805 */ /* 0x000fcc0000015000 */
[----:B------:R-:W-:-:S04]  /*0060*/  ISETP.GE.U32.AND P0, PT, R2, R5, PT ;  /* 0x000000050200720c */ /* 0x000fc80003f06070 */
[----:B------:R-:W-:-:S13]  /*0070*/  ISETP.GE.AND.EX P0, PT, R3, R7, PT, P0 ;  /* 0x000000070300720c */ /* 0x000fda0003f06300 */
[----:B------:R-:W-:Y:S05]  /*0080*/  @!P0 BRA `(.L_x_0) ;  /* 0xfffffffc00f08947 */ /* 0x000fea000383ffff */
[----:B------:R-:W-:Y:S05]  /*0090*/  EXIT ;  /* 0x000000000000794d */ /* 0x000fea0003800000 */
.L_x_1:
[----:B------:R-:W-:-:S00]  /*00a0*/  BRA `(.L_x_1) ;  /* 0xfffffffc00fc7947 */ /* 0x000fc0000383ffff */
[----:B------:R-:W-:-:S00]  /*00b0*/  NOP ;  /* 0x0000000000007918 */ /* 0x000fc00000000000 */
        /* <DEDUP_REMOVED lines=12> */
.L_x_2:


//--------------------- .nv.shared.reserved.0     --------------------------
	.section	.nv.shared.reserved.0,"aw",@nobits
	.weak		__nv_reservedSMEM_offset_0_alias
	.size		__nv_reservedSMEM_offset_0_alias, 0, 64
	.other		__nv_reservedSMEM_offset_0_alias,@"STO_CUDA_RESERVED_SHARED STV_DEFAULT"
__nv_reservedSMEM_offset_0_alias:
	.zero		0
	.zero		64


//--------------------- .nv.constant0.hyperQ      --------------------------
	.section	.nv.constant0.hyperQ,"a",@progbits
	.sectionflags	@""
	.align	4
.nv.constant0.hyperQ:
	.zero		904


//--------------------- SYMBOLS --------------------------

	.type		.nv.reservedSmem.offset0,@object
	.size		.nv.reservedSmem.offset0,0x4
